	.headerflags	@"EF_CUDA_TEXMODE_UNIFIED EF_CUDA_64BIT_ADDRESS EF_CUDA_ACCELERATORS EF_CUDA_SM90 EF_CUDA_VIRTUAL_SM(EF_CUDA_SM90)"
	.elftype	@"ET_EXEC"


//--------------------- .nv.info                  --------------------------
	.section	.nv.info,"",@"SHT_CUDA_INFO"
	.align	4


	//----- nvinfo : EIATTR_REGCOUNT
	.align		4
        /*0000*/ 	.byte	0x04, 0x2f
        /*0002*/ 	.short	(.L_1 - .L_0)
	.align		4
.L_0:
        /*0004*/ 	.word	index@(triton_per_fused_mean_45)
        /*0008*/ 	.word	0x00000016


	//----- nvinfo : EIATTR_MIN_STACK_SIZE
	.align		4
.L_1:
        /*000c*/ 	.byte	0x04, 0x12
        /*000e*/ 	.short	(.L_3 - .L_2)
	.align		4
.L_2:
        /*0010*/ 	.word	index@(triton_per_fused_mean_45)
        /*0014*/ 	.word	0x00000000


	//----- nvinfo : EIATTR_FRAME_SIZE
	.align		4
.L_3:
        /*0018*/ 	.byte	0x04, 0x11
        /*001a*/ 	.short	(.L_5 - .L_4)
	.align		4
.L_4:
        /*001c*/ 	.word	index@(triton_per_fused_mean_45)
        /*0020*/ 	.word	0x00000000


	//----- nvinfo : EIATTR_MIN_STACK_SIZE
	.align		4
.L_5:
        /*0024*/ 	.byte	0x04, 0x12
        /*0026*/ 	.short	(.L_7 - .L_6)
	.align		4
.L_6:
        /*0028*/ 	.word	index@(triton_per_fused_mean_45)
        /*002c*/ 	.word	0x00000000
.L_7:


//--------------------- .nv.info.triton_per_fused_mean_45 --------------------------
	.section	.nv.info.triton_per_fused_mean_45,"",@"SHT_CUDA_INFO"
	.sectionflags	@""
	.align	4


	//----- nvinfo : EIATTR_CUDA_API_VERSION
	.align		4
        /*0000*/ 	.byte	0x04, 0x37
        /*0002*/ 	.short	(.L_9 - .L_8)
.L_8:
        /*0004*/ 	.word	0x0000007c


	//----- nvinfo : EIATTR_KPARAM_INFO
	.align		4
.L_9:
        /*0008*/ 	.byte	0x04, 0x17
        /*000a*/ 	.short	(.L_11 - .L_10)
.L_10:
        /*000c*/ 	.word	0x00000000
        /*0010*/ 	.short	0x0003
        /*0012*/ 	.short	0x0014
        /*0014*/ 	.byte	0x00, 0xf0, 0x11, 0x00


	//----- nvinfo : EIATTR_KPARAM_INFO
	.align		4
.L_11:
        /*0018*/ 	.byte	0x04, 0x17
        /*001a*/ 	.short	(.L_13 - .L_12)
.L_12:
        /*001c*/ 	.word	0x00000000
        /*0020*/ 	.short	0x0002
        /*0022*/ 	.short	0x0010
        /*0024*/ 	.byte	0x00, 0xf0, 0x11, 0x00


	//----- nvinfo : EIATTR_KPARAM_INFO
	.align		4
.L_13:
        /*0028*/ 	.byte	0x04, 0x17
        /*002a*/ 	.short	(.L_15 - .L_14)
.L_14:
        /*002c*/ 	.word	0x00000000
        /*0030*/ 	.short	0x0001
        /*0032*/ 	.short	0x0008
        /*0034*/ 	.byte	0x00, 0xf4, 0x21, 0x00


	//----- nvinfo : EIATTR_KPARAM_INFO
	.align		4
.L_15:
        /*0038*/ 	.byte	0x04, 0x17
        /*003a*/ 	.short	(.L_17 - .L_16)
.L_16:
        /*003c*/ 	.word	0x00000000
        /*0040*/ 	.short	0x0000
        /*0042*/ 	.short	0x0000
        /*0044*/ 	.byte	0x00, 0xf4, 0x21, 0x00


	//----- nvinfo : EIATTR_SPARSE_MMA_MASK
	.align		4
.L_17:
        /*0048*/ 	.byte	0x03, 0x50
        /*004a*/ 	.short	0x0000


	//----- nvinfo : EIATTR_MAXREG_COUNT
	.align		4
        /*004c*/ 	.byte	0x03, 0x1b
        /*004e*/ 	.short	0x00ff


	//----- nvinfo : EIATTR_COOP_GROUP_MASK_REGIDS
	.align		4
        /*0050*/ 	.byte	0x04, 0x29
        /*0052*/ 	.short	(.L_19 - .L_18)


	//   ....[0]....
.L_18:
        /*0054*/ 	.word	0xffffffff


	//   ....[1]....
        /*0058*/ 	.word	0xffffffff


	//   ....[2]....
        /*005c*/ 	.word	0xffffffff


	//   ....[3]....
        /*0060*/ 	.word	0xffffffff


	//   ....[4]....
        /*0064*/ 	.word	0xffffffff


	//   ....[5]....
        /*0068*/ 	.word	0xffffffff


	//   ....[6]....
        /*006c*/ 	.word	0xffffffff


	//   ....[7]....
        /*0070*/ 	.word	0xffffffff


	//   ....[8]....
        /*0074*/ 	.word	0xffffffff


	//   ....[9]....
        /*0078*/ 	.word	0xffffffff


	//----- nvinfo : EIATTR_COOP_GROUP_INSTR_OFFSETS
	.align		4
.L_19:
        /*007c*/ 	.byte	0x04, 0x28
        /*007e*/ 	.short	(.L_21 - .L_20)


	//   ....[0]....
.L_20:
        /*0080*/ 	.word	0x00000210


	//   ....[1]....
        /*0084*/ 	.word	0x00000240


	//   ....[2]....
        /*0088*/ 	.word	0x00000250


	//   ....[3]....
        /*008c*/ 	.word	0x00000260


	//   ....[4]....
        /*0090*/ 	.word	0x00000290


	//   ....[5]....
        /*0094*/ 	.word	0x000002c0


	//   ....[6]....
        /*0098*/ 	.word	0x000002f0


	//   ....[7]....
        /*009c*/ 	.word	0x00000320


	//   ....[8]....
        /*00a0*/ 	.word	0x00000430


	//   ....[9]....
        /*00a4*/ 	.word	0x00000470


	//----- nvinfo : EIATTR_EXIT_INSTR_OFFSETS
	.align		4
.L_21:
        /*00a8*/ 	.byte	0x04, 0x1c
        /*00aa*/ 	.short	(.L_23 - .L_22)


	//   ....[0]....
.L_22:
        /*00ac*/ 	.word	0x00000590


	//   ....[1]....
        /*00b0*/ 	.word	0x000005c0


	//----- nvinfo : EIATTR_REQNTID
	.align		4
.L_23:
        /*00b4*/ 	.byte	0x04, 0x10
        /*00b6*/ 	.short	(.L_25 - .L_24)
.L_24:
        /*00b8*/ 	.word	0x00000080
        /*00bc*/ 	.word	0x00000001
        /*00c0*/ 	.word	0x00000001


	//----- nvinfo : EIATTR_CBANK_PARAM_SIZE
	.align		4
.L_25:
        /*00c4*/ 	.byte	0x03, 0x19
        /*00c6*/ 	.short	0x0018


	//----- nvinfo : EIATTR_PARAM_CBANK
	.align		4
        /*00c8*/ 	.byte	0x04, 0x0a
        /*00ca*/ 	.short	(.L_27 - .L_26)
	.align		4
.L_26:
        /*00cc*/ 	.word	index@(.nv.constant0.triton_per_fused_mean_45)
        /*00d0*/ 	.short	0x0210
        /*00d2*/ 	.short	0x0018


	//----- nvinfo : EIATTR_SW_WAR
	.align		4
.L_27:
        /*00d4*/ 	.byte	0x04, 0x36
        /*00d6*/ 	.short	(.L_29 - .L_28)
.L_28:
        /*00d8*/ 	.word	0x00000008
.L_29:


//--------------------- .nv.callgraph             --------------------------
	.section	.nv.callgraph,"",@"SHT_CUDA_CALLGRAPH"
	.align	4
	.sectionentsize	8
	.align		4
        /*0000*/ 	.word	0x00000000
	.align		4
        /*0004*/ 	.word	0xffffffff
	.align		4
        /*0008*/ 	.word	0x00000000
	.align		4
        /*000c*/ 	.word	0xfffffffe
	.align		4
        /*0010*/ 	.word	0x00000000
	.align		4
        /*0014*/ 	.word	0xfffffffd
	.align		4
        /*0018*/ 	.word	0x00000000
	.align		4
        /*001c*/ 	.word	0xfffffffc


//--------------------- .text.triton_per_fused_mean_45 --------------------------
	.section	.text.triton_per_fused_mean_45,"ax",@progbits
	.sectionflags	@"SHF_BARRIERS=1"
	.align	128
        .global         triton_per_fused_mean_45
        .type           triton_per_fused_mean_45,@function
        .size           triton_per_fused_mean_45,(.L_x_1 - triton_per_fused_mean_45)
        .other          triton_per_fused_mean_45,@"STO_CUDA_ENTRY STV_DEFAULT"
triton_per_fused_mean_45:
.text.triton_per_fused_mean_45:
[----:B------:R-:W0:Y:S02]  /*0000*/  LDC R1, c[0x0][0x28] ;  /* 0x00000a00ff017b82 */ /* 0x000e240000000800 */
[----:B------:R-:W1:Y:S01]  /*0010*/  S2R R0, SR_CTAID.X ;  /* 0x0000000000007919 */ /* 0x000e620000002500 */
[----:B------:R-:W-:Y:S01]  /*0020*/  IMAD.MOV.U32 R4, RZ, RZ, RZ ;  /* 0x000000ffff047224 */ /* 0x000fe200078e00ff */
[----:B------:R-:W2:Y:S01]  /*0030*/  LDC.64 R6, c[0x0][0x218] ;  /* 0x00008600ff067b82 */ /* 0x000ea20000000a00 */
[----:B------:R-:W-:Y:S01]  /*0040*/  ULDC.64 UR6, c[0x0][0x208] ;  /* 0x0000820000067ab9 */ /* 0x000fe20000000a00 */
[----:B------:R-:W3:Y:S01]  /*0050*/  S2R R3, SR_TID.X ;  /* 0x0000000000037919 */ /* 0x000ee20000002100 */
[----:B-1----:R-:W-:Y:S02]  /*0060*/  IMAD.SHL.U32 R0, R0, 0x20, RZ ;  /* 0x0000002000007824 */ /* 0x002fe400078e00ff */
[----:B---3--:R-:W-:Y:S01]  /*0070*/  IMAD.SHL.U32 R9, R3, 0x4, RZ ;  /* 0x0000000403097824 */ /* 0x008fe200078e00ff */
[----:B------:R-:W-:-:S04]  /*0080*/  SHF.R.U32.HI R8, RZ, 0x3, R3 ;  /* 0x00000003ff087819 */ /* 0x000fc80000011603 */
[----:B------:R-:W-:-:S04]  /*0090*/  LOP3.LUT R5, R0, 0x1c, R9, 0xf8, !PT ;  /* 0x0000001c00057812 */ /* 0x000fc800078ef809 */
[C---:B------:R-:W-:Y:S01]  /*00a0*/  ISETP.GE.AND P0, PT, R5.reuse, 0x7e0, PT ;  /* 0x000007e00500780c */ /* 0x040fe20003f06270 */
[----:B------:R-:W-:-:S05]  /*00b0*/  IMAD.HI R4, R5, -0x7df7df7d, R4 ;  /* 0x8208208305047827 */ /* 0x000fca00078e0204 */
[----:B------:R-:W-:-:S04]  /*00c0*/  SHF.R.U32.HI R11, RZ, 0x1f, R4 ;  /* 0x0000001fff0b7819 */ /* 0x000fc80000011604 */
[----:B------:R-:W-:Y:S02]  /*00d0*/  LEA.HI.SX32 R11, R4, R11, 0x18 ;  /* 0x0000000b040b7211 */ /* 0x000fe400078fc2ff */
[----:B------:R-:W-:-:S03]  /*00e0*/  SGXT.U32 R4, R8, 0x4 ;  /* 0x000000040804781a */ /* 0x000fc60000000000 */
[----:B------:R-:W-:-:S04]  /*00f0*/  IMAD R13, R11, -0x1f8, R5 ;  /* 0xfffffe080b0d7824 */ /* 0x000fc800078e0205 */
[----:B------:R-:W-:-:S04]  /*0100*/  IMAD R4, R4, 0x1f8, R13 ;  /* 0x000001f804047824 */ /* 0x000fc800078e020d */
[----:B------:R-:W-:Y:S01]  /*0110*/  IMAD R11, R11, 0x1f80, R4 ;  /* 0x00001f800b0b7824 */ /* 0x000fe200078e0204 */
[----:B------:R-:W-:-:S03]  /*0120*/  CS2R R4, SRZ ;  /* 0x0000000000047805 */ /* 0x000fc6000001ff00 */
[----:B--2---:R-:W-:Y:S01]  /*0130*/  IMAD.WIDE R10, R11, 0x4, R6 ;  /* 0x000000040b0a7825 */ /* 0x004fe200078e0206 */
[----:B------:R-:W-:-:S06]  /*0140*/  CS2R R6, SRZ ;  /* 0x0000000000067805 */ /* 0x000fcc000001ff00 */
[----:B------:R-:W2:Y:S01]  /*0150*/  @!P0 LDG.E.128 R4, desc[UR6][R10.64] ;  /* 0x000000060a048981 */ /* 0x000ea2000c1e1d00 */
[----:B------:R-:W1:Y:S01]  /*0160*/  S2UR UR5, SR_CgaCtaId ;  /* 0x00000000000579c3 */ /* 0x000e620000008800 */
[----:B------:R-:W-:Y:S01]  /*0170*/  UMOV UR4, 0x400 ;  /* 0x0000040000047882 */ /* 0x000fe20000000000 */
[----:B------:R-:W-:Y:S01]  /*0180*/  ISETP.GE.AND P1, PT, R3, 0x80, PT ;  /* 0x000000800300780c */ /* 0x000fe20003f26270 */
[----:B-1----:R-:W-:Y:S01]  /*0190*/  UPRMT UR4, UR5, 0x654, UR4 ;  /* 0x0000065405047896 */ /* 0x002fe20008000004 */
[----:B--2---:R-:W-:Y:S02]  /*01a0*/  SEL R4, R4, RZ, !P0 ;  /* 0x000000ff04047207 */ /* 0x004fe40004000000 */
[----:B------:R-:W-:Y:S02]  /*01b0*/  SEL R5, R5, RZ, !P0 ;  /* 0x000000ff05057207 */ /* 0x000fe40004000000 */
[----:B------:R-:W-:Y:S02]  /*01c0*/  SEL R6, R6, RZ, !P0 ;  /* 0x000000ff06067207 */ /* 0x000fe40004000000 */
[----:B------:R-:W-:-:S02]  /*01d0*/  SEL R7, R7, RZ, !P0 ;  /* 0x000000ff07077207 */ /* 0x000fc40004000000 */
[----:B------:R-:W-:Y:S02]  /*01e0*/  FSEL R4, R4, RZ, !P0 ;  /* 0x000000ff04047208 */ /* 0x000fe40004000000 */
[----:B------:R-:W-:Y:S02]  /*01f0*/  FSEL R5, R5, RZ, !P0 ;  /* 0x000000ff05057208 */ /* 0x000fe40004000000 */
[----:B------:R-:W-:Y:S01]  /*0200*/  FSEL R6, R6, RZ, !P0 ;  /* 0x000000ff06067208 */ /* 0x000fe20004000000 */
[----:B------:R-:W1:Y:S01]  /*0210*/  SHFL.BFLY PT, R13, R4, 0x10, 0x1f ;  /* 0x0e001f00040d7f89 */ /* 0x000e6200000e0000 */
[----:B------:R-:W-:Y:S02]  /*0220*/  FSEL R7, R7, RZ, !P0 ;  /* 0x000000ff07077208 */ /* 0x000fe40004000000 */
[----:B------:R-:W-:Y:S01]  /*0230*/  LOP3.LUT P0, RZ, R3, 0x18, RZ, 0xc0, !PT ;  /* 0x0000001803ff7812 */ /* 0x000fe2000780c0ff */
[----:B------:R-:W2:Y:S04]  /*0240*/  SHFL.BFLY PT, R8, R5, 0x10, 0x1f ;  /* 0x0e001f0005087f89 */ /* 0x000ea800000e0000 */
[----:B------:R-:W3:Y:S04]  /*0250*/  SHFL.BFLY PT, R15, R6, 0x10, 0x1f ;  /* 0x0e001f00060f7f89 */ /* 0x000ee800000e0000 */
[----:B------:R-:W4:Y:S01]  /*0260*/  SHFL.BFLY PT, R10, R7, 0x10, 0x1f ;  /* 0x0e001f00070a7f89 */ /* 0x000f2200000e0000 */
[----:B-1----:R-:W-:Y:S01]  /*0270*/  FADD R13, R4, R13 ;  /* 0x0000000d040d7221 */ /* 0x002fe20000000000 */
[----:B--2---:R-:W-:-:S04]  /*0280*/  FADD R11, R5, R8 ;  /* 0x00000008050b7221 */ /* 0x004fc80000000000 */
[----:B------:R-:W1:Y:S01]  /*0290*/  SHFL.BFLY PT, R12, R13, 0x8, 0x1f ;  /* 0x0d001f000d0c7f89 */ /* 0x000e6200000e0000 */
[----:B------:R-:W-:Y:S01]  /*02a0*/  SHF.R.U32.HI R8, RZ, 0x5, R3 ;  /* 0x00000005ff087819 */ /* 0x000fe20000011603 */
[----:B---3--:R-:W-:Y:S02]  /*02b0*/  FADD R15, R6, R15 ;  /* 0x0000000f060f7221 */ /* 0x008fe40000000000 */
[----:B------:R-:W2:Y:S01]  /*02c0*/  SHFL.BFLY PT, R14, R11, 0x8, 0x1f ;  /* 0x0d001f000b0e7f89 */ /* 0x000ea200000e0000 */
[----:B------:R-:W-:Y:S01]  /*02d0*/  SGXT.U32 R8, R8, 0x2 ;  /* 0x000000020808781a */ /* 0x000fe20000000000 */
[----:B----4-:R-:W-:Y:S02]  /*02e0*/  FADD R16, R7, R10 ;  /* 0x0000000a07107221 */ /* 0x010fe40000000000 */
[----:B------:R-:W3:Y:S01]  /*02f0*/  SHFL.BFLY PT, R4, R15, 0x8, 0x1f ;  /* 0x0d001f000f047f89 */ /* 0x000ee200000e0000 */
[----:B------:R-:W-:Y:S01]  /*0300*/  LOP3.LUT R10, R9, 0x1c, RZ, 0xc0, !PT ;  /* 0x0000001c090a7812 */ /* 0x000fe200078ec0ff */
[----:B------:R-:W-:-:S02]  /*0310*/  IMAD.SHL.U32 R6, R8, 0x4, RZ ;  /* 0x0000000408067824 */ /* 0x000fc400078e00ff */
[----:B------:R-:W4:Y:S02]  /*0320*/  SHFL.BFLY PT, R5, R16, 0x8, 0x1f ;  /* 0x0d001f0010057f89 */ /* 0x000f2400000e0000 */
[----:B------:R-:W-:-:S05]  /*0330*/  IMAD.SHL.U32 R17, R10, 0x10, RZ ;  /* 0x000000100a117824 */ /* 0x000fca00078e00ff */
[----:B------:R-:W-:Y:S01]  /*0340*/  LOP3.LUT R6, R17, R6, RZ, 0xfc, !PT ;  /* 0x0000000611067212 */ /* 0x000fe200078efcff */
[----:B-1----:R-:W-:Y:S01]  /*0350*/  FADD R13, R13, R12 ;  /* 0x0000000c0d0d7221 */ /* 0x002fe20000000000 */
[----:B--2---:R-:W-:-:S04]  /*0360*/  FADD R7, R11, R14 ;  /* 0x0000000e0b077221 */ /* 0x004fc80000000000 */
[----:B------:R1:W-:Y:S01]  /*0370*/  @!P0 STS [R6+UR4], R13 ;  /* 0x0000000d06008988 */ /* 0x0003e20008000804 */
[----:B---3--:R-:W-:-:S03]  /*0380*/  FADD R15, R15, R4 ;  /* 0x000000040f0f7221 */ /* 0x008fc60000000000 */
[----:B------:R-:W-:Y:S01]  /*0390*/  @!P0 STS [R6+UR4+0x10], R7 ;  /* 0x0000100706008988 */ /* 0x000fe20008000804 */
[----:B----4-:R-:W-:-:S03]  /*03a0*/  FADD R19, R16, R5 ;  /* 0x0000000510137221 */ /* 0x010fc60000000000 */
[----:B------:R-:W-:Y:S01]  /*03b0*/  @!P0 STS [R6+UR4+0x20], R15 ;  /* 0x0000200f06008988 */ /* 0x000fe20008000804 */
[----:B-1----:R-:W-:-:S03]  /*03c0*/  VIADD R13, R17, UR4 ;  /* 0x00000004110d7c36 */ /* 0x002fc60008000000 */
[----:B------:R-:W-:Y:S01]  /*03d0*/  @!P0 STS [R6+UR4+0x30], R19 ;  /* 0x0000301306008988 */ /* 0x000fe20008000804 */
[----:B------:R-:W-:Y:S01]  /*03e0*/  BAR.SYNC.DEFER_BLOCKING 0x0 ;  /* 0x0000000000007b1d */ /* 0x000fe20000010000 */
[----:B------:R-:W-:Y:S01]  /*03f0*/  LOP3.LUT P0, RZ, R3, 0x3, RZ, 0xc0, !PT ;  /* 0x0000000303ff7812 */ /* 0x000fe2000780c0ff */
[----:B------:R-:W-:-:S03]  /*0400*/  IMAD R13, R10, -0xc, R13 ;  /* 0xfffffff40a0d7824 */ /* 0x000fc600078e020d */
[C---:B------:R-:W-:Y:S01]  /*0410*/  ISETP.LT.AND P0, PT, R3.reuse, 0x80, !P0 ;  /* 0x000000800300780c */ /* 0x040fe20004701270 */
[----:B------:R-:W1:Y:S04]  /*0420*/  @!P1 LDS R2, [R9+UR4] ;  /* 0x0000000409029984 */ /* 0x000e680008000800 */
[----:B-1----:R-:W1:Y:S02]  /*0430*/  SHFL.BFLY PT, R5, R2, 0x2, 0x1f ;  /* 0x0c401f0002057f89 */ /* 0x002e6400000e0000 */
[----:B-1----:R-:W-:Y:S01]  /*0440*/  FADD R11, R2, R5 ;  /* 0x00000005020b7221 */ /* 0x002fe20000000000 */
[----:B------:R-:W-:Y:S02]  /*0450*/  LOP3.LUT R2, R3, 0x1f, RZ, 0xc0, !PT ;  /* 0x0000001f03027812 */ /* 0x000fe400078ec0ff */
[----:B------:R-:W-:-:S02]  /*0460*/  LOP3.LUT R3, R0, 0x1f, R3, 0xf8, !PT ;  /* 0x0000001f00037812 */ /* 0x000fc400078ef803 */
[----:B------:R-:W1:Y:S01]  /*0470*/  SHFL.BFLY PT, R4, R11, 0x1, 0x1f ;  /* 0x0c201f000b047f89 */ /* 0x000e6200000e0000 */
[----:B------:R-:W-:Y:S01]  /*0480*/  LEA R14, R2, UR4, 0x2 ;  /* 0x00000004020e7c11 */ /* 0x000fe2000f8e10ff */
[----:B-1----:R-:W-:Y:S02]  /*0490*/  FADD R12, R11, R4 ;  /* 0x000000040b0c7221 */ /* 0x002fe40000000000 */
[----:B------:R-:W1:Y:S03]  /*04a0*/  LDC.64 R10, c[0x0][0x210] ;  /* 0x00008400ff0a7b82 */ /* 0x000e660000000a00 */
[----:B------:R-:W-:Y:S05]  /*04b0*/  @P0 STS [R9+UR4], R12 ;  /* 0x0000000c09000988 */ /* 0x000fea0008000804 */
[----:B------:R-:W-:Y:S01]  /*04c0*/  BAR.SYNC.DEFER_BLOCKING 0x0 ;  /* 0x0000000000007b1d */ /* 0x000fe20000010000 */
[----:B------:R-:W-:-:S04]  /*04d0*/  ISETP.GE.AND P0, PT, R3, 0x7e0, PT ;  /* 0x000007e00300780c */ /* 0x000fc80003f06270 */
[----:B------:R-:W-:Y:S01]  /*04e0*/  ISETP.EQ.AND P0, PT, R8, RZ, !P0 ;  /* 0x000000ff0800720c */ /* 0x000fe20004702270 */
[----:B-1----:R-:W-:Y:S01]  /*04f0*/  IMAD.WIDE R2, R3, 0x4, R10 ;  /* 0x0000000403027825 */ /* 0x002fe200078e020a */
[----:B------:R-:W-:Y:S04]  /*0500*/  LDS R4, [R17+UR4] ;  /* 0x0000000411047984 */ /* 0x000fe80008000800 */
[----:B------:R-:W-:Y:S04]  /*0510*/  LDS R5, [R17+UR4+0x10] ;  /* 0x0000100411057984 */ /* 0x000fe80008000800 */
[----:B------:R-:W-:Y:S04]  /*0520*/  LDS R6, [R17+UR4+0x20] ;  /* 0x0000200411067984 */ /* 0x000fe80008000800 */
[----:B------:R-:W1:Y:S01]  /*0530*/  LDS R7, [R17+UR4+0x30] ;  /* 0x0000300411077984 */ /* 0x000e620008000800 */
[----:B------:R-:W-:Y:S06]  /*0540*/  BAR.SYNC.DEFER_BLOCKING 0x0 ;  /* 0x0000000000007b1d */ /* 0x000fec0000010000 */
[----:B-1----:R1:W-:Y:S02]  /*0550*/  STS.128 [R13], R4 ;  /* 0x000000040d007388 */ /* 0x0023e40000000c00 */
[----:B------:R-:W-:Y:S06]  /*0560*/  BAR.SYNC.DEFER_BLOCKING 0x0 ;  /* 0x0000000000007b1d */ /* 0x000fec0000010000 */
[----:B------:R-:W2:Y:S02]  /*0570*/  LDS R14, [R14] ;  /* 0x000000000e0e7984 */ /* 0x000ea40000000800 */
[----:B------:R-:W-:Y:S06]  /*0580*/  BAR.SYNC.DEFER_BLOCKING 0x0 ;  /* 0x0000000000007b1d */ /* 0x000fec0000010000 */
[----:B-1----:R-:W-:Y:S05]  /*0590*/  @!P0 EXIT ;  /* 0x000000000000894d */ /* 0x002fea0003800000 */
[----:B--2---:R-:W-:-:S05]  /*05a0*/  FMUL R5, R14, 0.0625 ;  /* 0x3d8000000e057820 */ /* 0x004fca0000400000 */
[----:B------:R-:W-:Y:S01]  /*05b0*/  STG.E desc[UR6][R2.64], R5 ;  /* 0x0000000502007986 */ /* 0x000fe2000c101906 */
[----:B------:R-:W-:Y:S05]  /*05c0*/  EXIT ;  /* 0x000000000000794d */ /* 0x000fea0003800000 */
.L_x_0:
[----:B------:R-:W-:-:S00]  /*05d0*/  BRA `(.L_x_0) ;  /* 0xfffffffc00fc7947 */ /* 0x000fc0000383ffff */
[----:B------:R-:W-:-:S00]  /*05e0*/  NOP ;  /* 0x0000000000007918 */ /* 0x000fc00000000000 */
        /* <DEDUP_REMOVED lines=9> */
.L_x_1:


//--------------------- .nv.shared.triton_per_fused_mean_45 --------------------------
	.section	.nv.shared.triton_per_fused_mean_45,"aw",@nobits
	.sectionflags	@""
	.align	16
	.zero		1024


//--------------------- .nv.constant0.triton_per_fused_mean_45 --------------------------
	.section	.nv.constant0.triton_per_fused_mean_45,"a",@progbits
	.sectionflags	@""
	.align	4
.nv.constant0.triton_per_fused_mean_45:
	.zero		552
